	.headerflags	@"EF_CUDA_TEXMODE_UNIFIED EF_CUDA_64BIT_ADDRESS EF_CUDA_ACCELERATORS EF_CUDA_SM90 EF_CUDA_VIRTUAL_SM(EF_CUDA_SM90)"
	.elftype	@"ET_EXEC"


//--------------------- .nv.info                  --------------------------
	.section	.nv.info,"",@"SHT_CUDA_INFO"
	.align	4


	//----- nvinfo : EIATTR_REGCOUNT
	.align		4
        /*0000*/ 	.byte	0x04, 0x2f
        /*0002*/ 	.short	(.L_3 - .L_2)
	.align		4
.L_2:
        /*0004*/ 	.word	index@(triton_poi_fused_clone_6)
        /*0008*/ 	.word	0x0000001d


	//----- nvinfo : EIATTR_MIN_STACK_SIZE
	.align		4
.L_3:
        /*000c*/ 	.byte	0x04, 0x12
        /*000e*/ 	.short	(.L_5 - .L_4)
	.align		4
.L_4:
        /*0010*/ 	.word	index@(triton_poi_fused_clone_6)
        /*0014*/ 	.word	0x00000020


	//----- nvinfo : EIATTR_FRAME_SIZE
	.align		4
.L_5:
        /*0018*/ 	.byte	0x04, 0x11
        /*001a*/ 	.short	(.L_7 - .L_6)
	.align		4
.L_6:
        /*001c*/ 	.word	index@(triton_poi_fused_clone_6)
        /*0020*/ 	.word	0x00000020


	//----- nvinfo : EIATTR_MIN_STACK_SIZE
	.align		4
.L_7:
        /*0024*/ 	.byte	0x04, 0x12
        /*0026*/ 	.short	(.L_9 - .L_8)
	.align		4
.L_8:
        /*0028*/ 	.word	index@(triton_poi_fused_clone_6)
        /*002c*/ 	.word	0x00000020
.L_9:


//--------------------- .nv.info.triton_poi_fused_clone_6 --------------------------
	.section	.nv.info.triton_poi_fused_clone_6,"",@"SHT_CUDA_INFO"
	.sectionflags	@""
	.align	4


	//----- nvinfo : EIATTR_CUDA_API_VERSION
	.align		4
        /*0000*/ 	.byte	0x04, 0x37
        /*0002*/ 	.short	(.L_11 - .L_10)
.L_10:
        /*0004*/ 	.word	0x0000007c


	//----- nvinfo : EIATTR_KPARAM_INFO
	.align		4
.L_11:
        /*0008*/ 	.byte	0x04, 0x17
        /*000a*/ 	.short	(.L_13 - .L_12)
.L_12:
        /*000c*/ 	.word	0x00000000
        /*0010*/ 	.short	0x0005
        /*0012*/ 	.short	0x0020
        /*0014*/ 	.byte	0x00, 0xf4, 0x21, 0x00


	//----- nvinfo : EIATTR_KPARAM_INFO
	.align		4
.L_13:
        /*0018*/ 	.byte	0x04, 0x17
        /*001a*/ 	.short	(.L_15 - .L_14)
.L_14:
        /*001c*/ 	.word	0x00000000
        /*0020*/ 	.short	0x0004
        /*0022*/ 	.short	0x001c
        /*0024*/ 	.byte	0x00, 0xf0, 0x11, 0x00


	//----- nvinfo : EIATTR_KPARAM_INFO
	.align		4
.L_15:
        /*0028*/ 	.byte	0x04, 0x17
        /*002a*/ 	.short	(.L_17 - .L_16)
.L_16:
        /*002c*/ 	.word	0x00000000
        /*0030*/ 	.short	0x0003
        /*0032*/ 	.short	0x0018
        /*0034*/ 	.byte	0x00, 0xf0, 0x11, 0x00


	//----- nvinfo : EIATTR_KPARAM_INFO
	.align		4
.L_17:
        /*0038*/ 	.byte	0x04, 0x17
        /*003a*/ 	.short	(.L_19 - .L_18)
.L_18:
        /*003c*/ 	.word	0x00000000
        /*0040*/ 	.short	0x0002
        /*0042*/ 	.short	0x0010
        /*0044*/ 	.byte	0x00, 0xf4, 0x21, 0x00


	//----- nvinfo : EIATTR_KPARAM_INFO
	.align		4
.L_19:
        /*0048*/ 	.byte	0x04, 0x17
        /*004a*/ 	.short	(.L_21 - .L_20)
.L_20:
        /*004c*/ 	.word	0x00000000
        /*0050*/ 	.short	0x0001
        /*0052*/ 	.short	0x0008
        /*0054*/ 	.byte	0x00, 0xf4, 0x21, 0x00


	//----- nvinfo : EIATTR_KPARAM_INFO
	.align		4
.L_21:
        /*0058*/ 	.byte	0x04, 0x17
        /*005a*/ 	.short	(.L_23 - .L_22)
.L_22:
        /*005c*/ 	.word	0x00000000
        /*0060*/ 	.short	0x0000
        /*0062*/ 	.short	0x0000
        /*0064*/ 	.byte	0x00, 0xf4, 0x21, 0x00


	//----- nvinfo : EIATTR_SPARSE_MMA_MASK
	.align		4
.L_23:
        /*0068*/ 	.byte	0x03, 0x50
        /*006a*/ 	.short	0x0000


	//----- nvinfo : EIATTR_MAXREG_COUNT
	.align		4
        /*006c*/ 	.byte	0x03, 0x1b
        /*006e*/ 	.short	0x00ff


	//----- nvinfo : EIATTR_EXIT_INSTR_OFFSETS
	.align		4
        /*0070*/ 	.byte	0x04, 0x1c
        /*0072*/ 	.short	(.L_25 - .L_24)


	//   ....[0]....
.L_24:
        /*0074*/ 	.word	0x000024c0


	//----- nvinfo : EIATTR_REQNTID
	.align		4
.L_25:
        /*0078*/ 	.byte	0x04, 0x10
        /*007a*/ 	.short	(.L_27 - .L_26)
.L_26:
        /*007c*/ 	.word	0x00000100
        /*0080*/ 	.word	0x00000001
        /*0084*/ 	.word	0x00000001


	//----- nvinfo : EIATTR_CRS_STACK_SIZE
	.align		4
.L_27:
        /*0088*/ 	.byte	0x04, 0x1e
        /*008a*/ 	.short	(.L_29 - .L_28)
.L_28:
        /*008c*/ 	.word	0x00000000


	//----- nvinfo : EIATTR_CBANK_PARAM_SIZE
	.align		4
.L_29:
        /*0090*/ 	.byte	0x03, 0x19
        /*0092*/ 	.short	0x0028


	//----- nvinfo : EIATTR_PARAM_CBANK
	.align		4
        /*0094*/ 	.byte	0x04, 0x0a
        /*0096*/ 	.short	(.L_31 - .L_30)
	.align		4
.L_30:
        /*0098*/ 	.word	index@(.nv.constant0.triton_poi_fused_clone_6)
        /*009c*/ 	.short	0x0210
        /*009e*/ 	.short	0x0028


	//----- nvinfo : EIATTR_SW_WAR
	.align		4
.L_31:
        /*00a0*/ 	.byte	0x04, 0x36
        /*00a2*/ 	.short	(.L_33 - .L_32)
.L_32:
        /*00a4*/ 	.word	0x00000008
.L_33:


//--------------------- .nv.callgraph             --------------------------
	.section	.nv.callgraph,"",@"SHT_CUDA_CALLGRAPH"
	.align	4
	.sectionentsize	8
	.align		4
        /*0000*/ 	.word	0x00000000
	.align		4
        /*0004*/ 	.word	0xffffffff
	.align		4
        /*0008*/ 	.word	0x00000000
	.align		4
        /*000c*/ 	.word	0xfffffffe
	.align		4
        /*0010*/ 	.word	0x00000000
	.align		4
        /*0014*/ 	.word	0xfffffffd
	.align		4
        /*0018*/ 	.word	0x00000000
	.align		4
        /*001c*/ 	.word	0xfffffffc


//--------------------- .nv.constant4             --------------------------
	.section	.nv.constant4,"a",@progbits
	.align	8
	.align		8
.nv.constant4:
        /*0000*/ 	.dword	_$_str
	.align		8
        /*0008*/ 	.dword	__cudart_i2opi_f


//--------------------- .text.triton_poi_fused_clone_6 --------------------------
	.section	.text.triton_poi_fused_clone_6,"ax",@progbits
	.align	128
        .global         triton_poi_fused_clone_6
        .type           triton_poi_fused_clone_6,@function
        .size           triton_poi_fused_clone_6,(.L_x_19 - triton_poi_fused_clone_6)
        .other          triton_poi_fused_clone_6,@"STO_CUDA_ENTRY STV_DEFAULT"
triton_poi_fused_clone_6:
.text.triton_poi_fused_clone_6:
[----:B------:R-:W0:Y:S01]  /*0000*/  LDC R1, c[0x0][0x28] ;  /* 0x00000a00ff017b82 */ /* 0x000e220000000800 */
[----:B------:R-:W1:Y:S07]  /*0010*/  S2R R0, SR_TID.X ;  /* 0x0000000000007919 */ /* 0x000e6e0000002100 */
[----:B------:R-:W2:Y:S01]  /*0020*/  LDC.64 R14, c[0x0][0x218] ;  /* 0x00008600ff0e7b82 */ /* 0x000ea20000000a00 */
[----:B------:R-:W-:Y:S01]  /*0030*/  ULDC UR6, c[0x0][0x228] ;  /* 0x00008a0000067ab9 */ /* 0x000fe20000000800 */
[----:B------:R-:W-:Y:S01]  /*0040*/  ULDC.64 UR4, c[0x0][0x208] ;  /* 0x0000820000047ab9 */ /* 0x000fe20000000a00 */
[----:B------:R-:W3:Y:S01]  /*0050*/  S2R R5, SR_CTAID.X ;  /* 0x0000000000057919 */ /* 0x000ee20000002500 */
[----:B0-----:R-:W-:-:S04]  /*0060*/  VIADD R1, R1, 0xffffffe0 ;  /* 0xffffffe001017836 */ /* 0x001fc80000000000 */
[----:B------:R-:W0:Y:S01]  /*0070*/  LDC.64 R12, c[0x0][0x210] ;  /* 0x00008400ff0c7b82 */ /* 0x000e220000000a00 */
[----:B-1----:R-:W-:Y:S01]  /*0080*/  IMAD.SHL.U32 R0, R0, 0x2, RZ ;  /* 0x0000000200007824 */ /* 0x002fe200078e00ff */
[----:B---3--:R-:W-:-:S04]  /*0090*/  SHF.R.S32.HI R3, RZ, 0x16, R5 ;  /* 0x00000016ff037819 */ /* 0x008fc80000011405 */
[----:B------:R-:W-:Y:S02]  /*00a0*/  LOP3.LUT R0, R0, 0x1fe, RZ, 0xc0, !PT ;  /* 0x000001fe00007812 */ /* 0x000fe400078ec0ff */
[----:B------:R-:W-:-:S03]  /*00b0*/  SGXT R3, R3, 0x1 ;  /* 0x000000010303781a */ /* 0x000fc60000000200 */
[----:B------:R-:W-:-:S05]  /*00c0*/  IMAD R8, R5, 0x200, R0 ;  /* 0x0000020005087824 */ /* 0x000fca00078e0200 */
[----:B------:R-:W-:-:S04]  /*00d0*/  LEA.HI R0, R3, R8, RZ, 0x7 ;  /* 0x0000000803007211 */ /* 0x000fc800078f38ff */
[----:B------:R-:W-:-:S05]  /*00e0*/  LOP3.LUT R5, R0, 0xffffff80, RZ, 0xc0, !PT ;  /* 0xffffff8000057812 */ /* 0x000fca00078ec0ff */
[----:B------:R-:W-:-:S05]  /*00f0*/  IMAD.IADD R18, R8, 0x1, -R5 ;  /* 0x0000000108127824 */ /* 0x000fca00078e0a05 */
[----:B------:R-:W-:-:S04]  /*0100*/  PRMT R0, R18, 0x8880, RZ ;  /* 0x0000888012007816 */ /* 0x000fc800000000ff */
[----:B------:R-:W-:-:S04]  /*0110*/  PRMT R0, R0, 0x7710, RZ ;  /* 0x0000771000007816 */ /* 0x000fc800000000ff */
[----:B------:R-:W-:-:S04]  /*0120*/  SHF.R.U32.HI R0, RZ, 0x9, R0 ;  /* 0x00000009ff007819 */ /* 0x000fc80000011600 */
[----:B------:R-:W-:Y:S01]  /*0130*/  LOP3.LUT R5, R0, 0x3f, RZ, 0xc0, !PT ;  /* 0x0000003f00057812 */ /* 0x000fe200078ec0ff */
[----:B------:R-:W-:-:S04]  /*0140*/  VIADD R0, R8, 0x1 ;  /* 0x0000000108007836 */ /* 0x000fc80000000000 */
[----:B------:R-:W-:Y:S01]  /*0150*/  IMAD.IADD R5, R18, 0x1, R5 ;  /* 0x0000000112057824 */ /* 0x000fe200078e0205 */
[C---:B------:R-:W-:Y:S02]  /*0160*/  LEA.HI R2, R3.reuse, R0, RZ, 0x7 ;  /* 0x0000000003027211 */ /* 0x040fe400078f38ff */
[----:B------:R-:W-:Y:S02]  /*0170*/  LEA.HI R3, R3, R8, RZ, 0xc ;  /* 0x0000000803037211 */ /* 0x000fe400078f60ff */
[----:B------:R-:W-:Y:S02]  /*0180*/  LOP3.LUT R5, R5, 0xc0, RZ, 0xc0, !PT ;  /* 0x000000c005057812 */ /* 0x000fe400078ec0ff */
[----:B------:R-:W-:Y:S02]  /*0190*/  SHF.R.S32.HI R3, RZ, 0xc, R3 ;  /* 0x0000000cff037819 */ /* 0x000fe40000011403 */
[----:B------:R-:W-:Y:S02]  /*01a0*/  IADD3 R7, RZ, -R5, RZ ;  /* 0x80000005ff077210 */ /* 0x000fe40007ffe0ff */
[----:B------:R-:W-:-:S02]  /*01b0*/  LOP3.LUT R5, R2, 0xff80, RZ, 0xc0, !PT ;  /* 0x0000ff8002057812 */ /* 0x000fc400078ec0ff */
[----:B------:R-:W-:-:S03]  /*01c0*/  PRMT R7, R7, 0x7710, RZ ;  /* 0x0000771007077816 */ /* 0x000fc600000000ff */
[----:B------:R-:W-:Y:S02]  /*01d0*/  IMAD.IADD R5, R0, 0x1, -R5 ;  /* 0x0000000100057824 */ /* 0x000fe400078e0a05 */
[----:B------:R-:W-:-:S03]  /*01e0*/  IMAD.IADD R0, R18, 0x1, R7 ;  /* 0x0000000112007824 */ /* 0x000fc600078e0207 */
[----:B------:R-:W-:Y:S02]  /*01f0*/  PRMT R2, R5, 0x8880, RZ ;  /* 0x0000888005027816 */ /* 0x000fe400000000ff */
[----:B------:R-:W-:Y:S02]  /*0200*/  LOP3.LUT R0, R0, 0xffff, RZ, 0xc0, !PT ;  /* 0x0000ffff00007812 */ /* 0x000fe400078ec0ff */
[----:B------:R-:W-:Y:S02]  /*0210*/  PRMT R2, R2, 0x7710, RZ ;  /* 0x0000771002027816 */ /* 0x000fe400000000ff */
[----:B------:R-:W-:Y:S02]  /*0220*/  PRMT R0, R0, 0x8880, RZ ;  /* 0x0000888000007816 */ /* 0x000fe400000000ff */
[----:B------:R-:W-:-:S03]  /*0230*/  SHF.R.U32.HI R2, RZ, 0x9, R2 ;  /* 0x00000009ff027819 */ /* 0x000fc60000011602 */
[----:B------:R-:W-:Y:S01]  /*0240*/  IMAD R7, R0, UR6, R3 ;  /* 0x0000000600077c24 */ /* 0x000fe2000f8e0203 */
[----:B------:R-:W-:-:S03]  /*0250*/  LOP3.LUT R2, R2, 0x3f, RZ, 0xc0, !PT ;  /* 0x0000003f02027812 */ /* 0x000fc600078ec0ff */
[----:B--2---:R-:W-:-:S04]  /*0260*/  IMAD.WIDE R6, R7, 0x4, R14 ;  /* 0x0000000407067825 */ /* 0x004fc800078e020e */
[----:B------:R-:W-:Y:S01]  /*0270*/  IMAD.IADD R2, R5, 0x1, R2 ;  /* 0x0000000105027824 */ /* 0x000fe200078e0202 */
[----:B------:R-:W2:Y:S04]  /*0280*/  LDG.E.EL R16, desc[UR4][R6.64] ;  /* 0x0000000406107981 */ /* 0x000ea8000c2e1900 */
[----:B------:R-:W-:-:S05]  /*0290*/  LOP3.LUT R2, R2, 0xc0, RZ, 0xc0, !PT ;  /* 0x000000c002027812 */ /* 0x000fca00078ec0ff */
[----:B------:R-:W-:-:S05]  /*02a0*/  IMAD.MOV R0, RZ, RZ, -R2 ;  /* 0x000000ffff007224 */ /* 0x000fca00078e0a02 */
[----:B------:R-:W-:-:S05]  /*02b0*/  PRMT R0, R0, 0x7710, RZ ;  /* 0x0000771000007816 */ /* 0x000fca00000000ff */
[----:B------:R-:W-:-:S05]  /*02c0*/  IMAD.IADD R5, R5, 0x1, R0 ;  /* 0x0000000105057824 */ /* 0x000fca00078e0200 */
[----:B------:R-:W-:-:S04]  /*02d0*/  LOP3.LUT R5, R5, 0xffff, RZ, 0xc0, !PT ;  /* 0x0000ffff05057812 */ /* 0x000fc800078ec0ff */
[----:B------:R-:W-:Y:S02]  /*02e0*/  PRMT R0, R5, 0x8880, RZ ;  /* 0x0000888005007816 */ /* 0x000fe400000000ff */
[----:B------:R-:W-:-:S03]  /*02f0*/  ISETP.GT.AND P1, PT, R18, 0x3f, PT ;  /* 0x0000003f1200780c */ /* 0x000fc60003f24270 */
[----:B------:R-:W-:Y:S01]  /*0300*/  IMAD R3, R0, UR6, R3 ;  /* 0x0000000600037c24 */ /* 0x000fe2000f8e0203 */
[----:B------:R-:W-:Y:S01]  /*0310*/  HFMA2.MMA R9, -RZ, RZ, 0, 0 ;  /* 0x00000000ff097435 */ /* 0x000fe200000001ff */
[----:B------:R-:W-:Y:S02]  /*0320*/  VIADD R5, R8, 0xffffffc0 ;  /* 0xffffffc008057836 */ /* 0x000fe40000000000 */
[----:B------:R-:W-:-:S04]  /*0330*/  IMAD.WIDE R14, R3, 0x4, R14 ;  /* 0x00000004030e7825 */ /* 0x000fc800078e020e */
[--C-:B0-----:R-:W-:Y:S01]  /*0340*/  IMAD.WIDE R2, R8, 0x2, R12.reuse ;  /* 0x0000000208027825 */ /* 0x101fe200078e020c */
[----:B------:R-:W3:Y:S03]  /*0350*/  LDG.E.EL R11, desc[UR4][R14.64] ;  /* 0x000000040e0b7981 */ /* 0x000ee6000c2e1900 */
[----:B------:R-:W-:Y:S01]  /*0360*/  IMAD.WIDE R4, R5, 0x2, R12 ;  /* 0x0000000205047825 */ /* 0x000fe200078e020c */
[----:B------:R0:W5:Y:S04]  /*0370*/  LDG.E R10, desc[UR4][R2.64] ;  /* 0x00000004020a7981 */ /* 0x000168000c1e1900 */
[----:B------:R0:W5:Y:S01]  /*0380*/  @P1 LDG.E R9, desc[UR4][R4.64] ;  /* 0x0000000404091981 */ /* 0x000162000c1e1900 */
[----:B------:R-:W-:Y:S01]  /*0390*/  IMAD.MOV.U32 R22, RZ, RZ, RZ ;  /* 0x000000ffff167224 */ /* 0x000fe200078e00ff */
[----:B------:R-:W-:Y:S01]  /*03a0*/  BSSY B0, `(.L_x_0) ;  /* 0x0000043000007945 */ /* 0x000fe20003800000 */
[----:B------:R-:W-:-:S02]  /*03b0*/  IMAD.MOV.U32 R19, RZ, RZ, RZ ;  /* 0x000000ffff137224 */ /* 0x000fc400078e00ff */
[----:B--2---:R-:W-:-:S04]  /*03c0*/  @P1 IMAD.MOV.U32 R22, RZ, RZ, R16 ;  /* 0x000000ffff161224 */ /* 0x004fc800078e0010 */
[----:B------:R-:W-:-:S06]  /*03d0*/  FMUL R17, R22, 0.63661974668502807617 ;  /* 0x3f22f98316117820 */ /* 0x000fcc0000400000 */
[----:B------:R-:W1:Y:S01]  /*03e0*/  F2I.FTZ.NTZ R17, R17 ;  /* 0x0000001100117305 */ /* 0x000e620000213100 */
[----:B------:R-:W-:-:S05]  /*03f0*/  FADD.FTZ R20, |R22|, -RZ ;  /* 0x800000ff16147221 */ /* 0x000fca0000010200 */
[----:B------:R-:W-:Y:S02]  /*0400*/  FSETP.GE.AND P0, PT, R20, 105615, PT ;  /* 0x47ce47801400780b */ /* 0x000fe40003f06000 */
[----:B-1----:R-:W-:-:S05]  /*0410*/  I2FP.F32.S32 R21, R17 ;  /* 0x0000001100157245 */ /* 0x002fca0000201400 */
[----:B------:R-:W-:-:S04]  /*0420*/  FFMA.FTZ R0, R21, -1.5707962512969970703, R22 ;  /* 0xbfc90fda15007823 */ /* 0x000fc80000010016 */
[----:B------:R-:W-:-:S04]  /*0430*/  FFMA.FTZ R0, R21, -7.5497894158615963534e-08, R0 ;  /* 0xb3a2216815007823 */ /* 0x000fc80000010000 */
[----:B------:R-:W-:Y:S01]  /*0440*/  FFMA.FTZ R0, R21, -5.3903029534742383927e-15, R0 ;  /* 0xa7c234c515007823 */ /* 0x000fe20000010000 */
[----:B---3--:R-:W-:Y:S01]  /*0450*/  @P1 IMAD.MOV.U32 R19, RZ, RZ, R11 ;  /* 0x000000ffff131224 */ /* 0x008fe200078e000b */
[----:B0-----:R-:W-:Y:S06]  /*0460*/  @!P0 BRA `(.L_x_1) ;  /* 0x0000000000d88947 */ /* 0x001fec0003800000 */
[----:B------:R-:W-:-:S13]  /*0470*/  FSETP.NEU.AND P0, PT, R20, +INF , PT ;  /* 0x7f8000001400780b */ /* 0x000fda0003f0d000 */
[----:B------:R-:W-:Y:S01]  /*0480*/  @!P0 FMUL.FTZ R0, RZ, R22 ;  /* 0x00000016ff008220 */ /* 0x000fe20000410000 */
[----:B------:R-:W-:Y:S01]  /*0490*/  @!P0 IMAD.MOV.U32 R17, RZ, RZ, RZ ;  /* 0x000000ffff118224 */ /* 0x000fe200078e00ff */
[----:B------:R-:W-:Y:S06]  /*04a0*/  @!P0 BRA `(.L_x_1) ;  /* 0x0000000000c88947 */ /* 0x000fec0003800000 */
[----:B------:R-:W-:Y:S01]  /*04b0*/  SHF.R.U32.HI R3, RZ, 0x17, R22 ;  /* 0x00000017ff037819 */ /* 0x000fe20000011616 */
[----:B------:R-:W-:Y:S01]  /*04c0*/  IMAD.SHL.U32 R5, R22, 0x100, RZ ;  /* 0x0000010016057824 */ /* 0x000fe200078e00ff */
[----:B------:R-:W-:Y:S01]  /*04d0*/  MOV R4, RZ ;  /* 0x000000ff00047202 */ /* 0x000fe20000000f00 */
[----:B------:R-:W-:Y:S01]  /*04e0*/  IMAD.MOV.U32 R17, RZ, RZ, RZ ;  /* 0x000000ffff117224 */ /* 0x000fe200078e00ff */
[----:B------:R-:W-:Y:S01]  /*04f0*/  LOP3.LUT R0, R3, 0xe0, RZ, 0xc0, !PT ;  /* 0x000000e003007812 */ /* 0x000fe200078ec0ff */
[----:B------:R-:W-:Y:S01]  /*0500*/  IMAD.MOV.U32 R23, RZ, RZ, RZ ;  /* 0x000000ffff177224 */ /* 0x000fe200078e00ff */
[----:B------:R-:W-:Y:S01]  /*0510*/  LOP3.LUT R26, R5, 0x80000000, RZ, 0xfc, !PT ;  /* 0x80000000051a7812 */ /* 0x000fe200078efcff */
[----:B------:R-:W-:Y:S02]  /*0520*/  ULDC.64 UR6, c[0x4][0x8] ;  /* 0x0100020000067ab9 */ /* 0x000fe40000000a00 */
[----:B------:R-:W-:Y:S02]  /*0530*/  VIADD R2, R0, 0xffffff80 ;  /* 0xffffff8000027836 */ /* 0x000fe40000000000 */
[----:B------:R-:W-:-:S03]  /*0540*/  IMAD.MOV.U32 R0, RZ, RZ, R1 ;  /* 0x000000ffff007224 */ /* 0x000fc600078e0001 */
[----:B------:R-:W-:-:S07]  /*0550*/  SHF.R.U32.HI R2, RZ, 0x5, R2 ;  /* 0x00000005ff027819 */ /* 0x000fce0000011602 */
.L_x_2:
[----:B------:R-:W-:-:S04]  /*0560*/  IADD3 R20, P0, R17, UR6, RZ ;  /* 0x0000000611147c10 */ /* 0x000fc8000ff1e0ff */
[----:B------:R-:W-:-:S06]  /*0570*/  IADD3.X R21, R23, UR7, RZ, P0, !PT ;  /* 0x0000000717157c10 */ /* 0x000fcc00087fe4ff */
[----:B------:R-:W2:Y:S01]  /*0580*/  LDG.E.CONSTANT R21, desc[UR4][R20.64] ;  /* 0x0000000414157981 */ /* 0x000ea2000c1e9900 */
[----:B------:R-:W-:Y:S01]  /*0590*/  IADD3 R17, P2, R17, 0x4, RZ ;  /* 0x0000000411117810 */ /* 0x000fe20007f5e0ff */
[----:B------:R-:W-:-:S03]  /*05a0*/  IMAD.MOV.U32 R5, RZ, RZ, RZ ;  /* 0x000000ffff057224 */ /* 0x000fc600078e00ff */
[----:B------:R-:W-:Y:S01]  /*05b0*/  ISETP.NE.U32.AND P0, PT, R17, 0x18, PT ;  /* 0x000000181100780c */ /* 0x000fe20003f05070 */
[----:B------:R-:W-:-:S05]  /*05c0*/  IMAD.X R23, RZ, RZ, R23, P2 ;  /* 0x000000ffff177224 */ /* 0x000fca00010e0617 */
[----:B------:R-:W-:Y:S01]  /*05d0*/  ISETP.NE.AND.EX P0, PT, R23, RZ, PT, P0 ;  /* 0x000000ff1700720c */ /* 0x000fe20003f05300 */
[----:B--2---:R-:W-:-:S05]  /*05e0*/  IMAD.WIDE.U32 R24, R26, R21, R4 ;  /* 0x000000151a187225 */ /* 0x004fca00078e0004 */
[----:B------:R0:W-:Y:S01]  /*05f0*/  STL [R0], R24 ;  /* 0x0000001800007387 */ /* 0x0001e20000100800 */
[----:B------:R-:W-:Y:S01]  /*0600*/  MOV R4, R25 ;  /* 0x0000001900047202 */ /* 0x000fe20000000f00 */
[----:B0-----:R-:W-:-:S05]  /*0610*/  VIADD R0, R0, 0x4 ;  /* 0x0000000400007836 */ /* 0x001fca0000000000 */
[----:B------:R-:W-:Y:S05]  /*0620*/  @P0 BRA `(.L_x_2) ;  /* 0xfffffffc00cc0947 */ /* 0x000fea000383ffff */
[----:B------:R-:W-:Y:S01]  /*0630*/  LOP3.LUT P0, RZ, R22, 0xf800000, RZ, 0xc0, !PT ;  /* 0x0f80000016ff7812 */ /* 0x000fe2000780c0ff */
[----:B------:R-:W-:Y:S01]  /*0640*/  IMAD R20, R2, -0x4, R1 ;  /* 0xfffffffc02147824 */ /* 0x000fe200078e0201 */
[----:B------:R0:W-:Y:S04]  /*0650*/  STL [R1+0x18], R4 ;  /* 0x0000180401007387 */ /* 0x0001e80000100800 */
[----:B------:R-:W2:Y:S04]  /*0660*/  LDL R0, [R20+0x14] ;  /* 0x0000140014007983 */ /* 0x000ea80000100800 */
[----:B------:R-:W2:Y:S04]  /*0670*/  LDL R5, [R20+0x18] ;  /* 0x0000180014057983 */ /* 0x000ea80000100800 */
[----:B------:R-:W3:Y:S01]  /*0680*/  @P0 LDL R2, [R20+0x10] ;  /* 0x0000100014020983 */ /* 0x000ee20000100800 */
[----:B------:R-:W-:Y:S01]  /*0690*/  UMOV UR6, 0x54442d19 ;  /* 0x54442d1900067882 */ /* 0x000fe20000000000 */
[----:B------:R-:W-:Y:S01]  /*06a0*/  UMOV UR7, 0x3bf921fb ;  /* 0x3bf921fb00077882 */ /* 0x000fe20000000000 */
[----:B--2---:R-:W-:-:S02]  /*06b0*/  SHF.L.W.U32.HI R5, R0, R3, R5 ;  /* 0x0000000300057219 */ /* 0x004fc40000010e05 */
[----:B---3--:R-:W-:Y:S02]  /*06c0*/  @P0 SHF.L.W.U32.HI R0, R2, R3, R0 ;  /* 0x0000000302000219 */ /* 0x008fe40000010e00 */
[----:B------:R-:W-:Y:S02]  /*06d0*/  ISETP.GE.AND P0, PT, R22, RZ, PT ;  /* 0x000000ff1600720c */ /* 0x000fe40003f06270 */
[C---:B------:R-:W-:Y:S01]  /*06e0*/  SHF.L.W.U32.HI R17, R0.reuse, 0x2, R5 ;  /* 0x0000000200117819 */ /* 0x040fe20000010e05 */
[----:B------:R-:W-:-:S03]  /*06f0*/  IMAD.SHL.U32 R0, R0, 0x4, RZ ;  /* 0x0000000400007824 */ /* 0x000fc600078e00ff */
[----:B------:R-:W-:Y:S02]  /*0700*/  SHF.R.S32.HI R3, RZ, 0x1f, R17 ;  /* 0x0000001fff037819 */ /* 0x000fe40000011411 */
[----:B------:R-:W-:Y:S02]  /*0710*/  LOP3.LUT R22, R17, R22, RZ, 0x3c, !PT ;  /* 0x0000001611167212 */ /* 0x000fe400078e3cff */
[C---:B------:R-:W-:Y:S02]  /*0720*/  LOP3.LUT R2, R3.reuse, R0, RZ, 0x3c, !PT ;  /* 0x0000000003027212 */ /* 0x040fe400078e3cff */
[----:B------:R-:W-:Y:S02]  /*0730*/  LOP3.LUT R3, R3, R17, RZ, 0x3c, !PT ;  /* 0x0000001103037212 */ /* 0x000fe400078e3cff */
[----:B------:R-:W-:Y:S02]  /*0740*/  SHF.R.U32.HI R0, RZ, 0x1e, R5 ;  /* 0x0000001eff007819 */ /* 0x000fe40000011605 */
[----:B------:R-:W-:-:S02]  /*0750*/  ISETP.GE.AND P2, PT, R22, RZ, PT ;  /* 0x000000ff1600720c */ /* 0x000fc40003f46270 */
[----:B------:R-:W1:Y:S01]  /*0760*/  I2F.F64.S64 R2, R2 ;  /* 0x0000000200027312 */ /* 0x000e620000301c00 */
[----:B------:R-:W-:-:S05]  /*0770*/  LEA.HI R17, R17, R0, RZ, 0x1 ;  /* 0x0000000011117211 */ /* 0x000fca00078f08ff */
[----:B------:R-:W-:-:S04]  /*0780*/  IMAD.MOV R0, RZ, RZ, -R17 ;  /* 0x000000ffff007224 */ /* 0x000fc800078e0a11 */
[----:B------:R-:W-:Y:S01]  /*0790*/  @!P0 IMAD.MOV.U32 R17, RZ, RZ, R0 ;  /* 0x000000ffff118224 */ /* 0x000fe200078e0000 */
[----:B-1----:R-:W-:-:S10]  /*07a0*/  DMUL R20, R2, UR6 ;  /* 0x0000000602147c28 */ /* 0x002fd40008000000 */
[----:B------:R-:W1:Y:S02]  /*07b0*/  F2F.F32.F64 R20, R20 ;  /* 0x0000001400147310 */ /* 0x000e640000301000 */
[----:B01----:R-:W-:-:S07]  /*07c0*/  FSEL R0, -R20, R20, !P2 ;  /* 0x0000001414007208 */ /* 0x003fce0005000100 */
.L_x_1:
[----:B------:R-:W-:Y:S05]  /*07d0*/  BSYNC B0 ;  /* 0x0000000000007941 */ /* 0x000fea0003800000 */
.L_x_0:
[----:B------:R-:W-:Y:S01]  /*07e0*/  LOP3.LUT R2, R17, 0x1, RZ, 0xc0, !PT ;  /* 0x0000000111027812 */ /* 0x000fe200078ec0ff */
[----:B------:R-:W-:Y:S01]  /*07f0*/  FMUL R20, R19, 0.63661974668502807617 ;  /* 0x3f22f98313147820 */ /* 0x000fe20000400000 */
[----:B------:R-:W-:Y:S01]  /*0800*/  FMUL.FTZ R21, R0, R0 ;  /* 0x0000000000157220 */ /* 0x000fe20000410000 */
[----:B------:R-:W-:Y:S01]  /*0810*/  LOP3.LUT P2, RZ, R17, 0x2, RZ, 0xc0, !PT ;  /* 0x0000000211ff7812 */ /* 0x000fe2000784c0ff */
[----:B------:R-:W-:Y:S01]  /*0820*/  FADD.FTZ R17, |R19|, -RZ ;  /* 0x800000ff13117221 */ /* 0x000fe20000010200 */
[----:B------:R-:W-:Y:S01]  /*0830*/  ISETP.NE.U32.AND P0, PT, R2, 0x1, PT ;  /* 0x000000010200780c */ /* 0x000fe20003f05070 */
[----:B------:R-:W-:Y:S01]  /*0840*/  IMAD.MOV.U32 R2, RZ, RZ, -0x46b2bead ;  /* 0xb94d4153ff027424 */ /* 0x000fe200078e00ff */
[----:B------:R-:W0:Y:S01]  /*0850*/  F2I.FTZ.NTZ R20, R20 ;  /* 0x0000001400147305 */ /* 0x000e220000213100 */
[----:B------:R-:W-:Y:S01]  /*0860*/  IMAD.MOV.U32 R3, RZ, RZ, 0x3c0885e4 ;  /* 0x3c0885e4ff037424 */ /* 0x000fe200078e00ff */
[----:B------:R-:W-:Y:S01]  /*0870*/  FSEL R0, R0, 1, P0 ;  /* 0x3f80000000007808 */ /* 0x000fe20000000000 */
[----:B------:R-:W-:Y:S08]  /*0880*/  BSSY B0, `(.L_x_3) ;  /* 0x0000047000007945 */ /* 0x000ff00003800000 */
[----:B------:R-:W-:Y:S01]  /*0890*/  @!P0 MOV R4, 0x37cbac00 ;  /* 0x37cbac0000048802 */ /* 0x000fe20000000f00 */
[----:B------:R-:W-:-:S04]  /*08a0*/  @!P0 IMAD.MOV.U32 R3, RZ, RZ, 0x3d2aaabb ;  /* 0x3d2aaabbff038424 */ /* 0x000fc800078e00ff */
[----:B------:R-:W-:Y:S01]  /*08b0*/  @!P0 FFMA.FTZ R2, R21, R4, -0.0013887860113754868507 ;  /* 0xbab607ed15028423 */ /* 0x000fe20000010004 */
[----:B------:R-:W-:Y:S02]  /*08c0*/  IMAD.MOV.U32 R4, RZ, RZ, -0x41d55558 ;  /* 0xbe2aaaa8ff047424 */ /* 0x000fe400078e00ff */
[----:B------:R-:W-:Y:S01]  /*08d0*/  @!P0 IMAD.MOV.U32 R4, RZ, RZ, -0x41000001 ;  /* 0xbeffffffff048424 */ /* 0x000fe200078e00ff */
[----:B------:R-:W-:Y:S01]  /*08e0*/  FSETP.GE.AND P0, PT, R17, 105615, PT ;  /* 0x47ce47801100780b */ /* 0x000fe20003f06000 */
[----:B------:R-:W-:Y:S01]  /*08f0*/  FFMA.FTZ R3, R21, R2, R3 ;  /* 0x0000000215037223 */ /* 0x000fe20000010003 */
[----:B0-----:R-:W-:-:S03]  /*0900*/  I2FP.F32.S32 R2, R20 ;  /* 0x0000001400027245 */ /* 0x001fc60000201400 */
[C---:B------:R-:W-:Y:S01]  /*0910*/  FFMA.FTZ R3, R21.reuse, R3, R4 ;  /* 0x0000000315037223 */ /* 0x040fe20000010004 */
[----:B------:R-:W-:Y:S01]  /*0920*/  FFMA.FTZ R21, R21, R0, RZ ;  /* 0x0000000015157223 */ /* 0x000fe200000100ff */
[----:B------:R-:W-:-:S03]  /*0930*/  FFMA.FTZ R5, R2, -1.5707962512969970703, R19 ;  /* 0xbfc90fda02057823 */ /* 0x000fc60000010013 */
[----:B------:R-:W-:Y:S01]  /*0940*/  FFMA.FTZ R0, R21, R3, R0 ;  /* 0x0000000315007223 */ /* 0x000fe20000010000 */
[----:B------:R-:W-:-:S03]  /*0950*/  FFMA.FTZ R5, R2, -7.5497894158615963534e-08, R5 ;  /* 0xb3a2216802057823 */ /* 0x000fc60000010005 */
[----:B------:R-:W-:Y:S01]  /*0960*/  @P2 FFMA.FTZ R0, R0, -1, RZ ;  /* 0xbf80000000002823 */ /* 0x000fe200000100ff */
[----:B------:R-:W-:Y:S01]  /*0970*/  FFMA.FTZ R2, R2, -5.3903029534742383927e-15, R5 ;  /* 0xa7c234c502027823 */ /* 0x000fe20000010005 */
[----:B------:R-:W-:Y:S06]  /*0980*/  @!P0 BRA `(.L_x_4) ;  /* 0x0000000000d88947 */ /* 0x000fec0003800000 */
[----:B------:R-:W-:-:S13]  /*0990*/  FSETP.NEU.AND P0, PT, R17, +INF , PT ;  /* 0x7f8000001100780b */ /* 0x000fda0003f0d000 */
[----:B------:R-:W-:Y:S01]  /*09a0*/  @!P0 FMUL.FTZ R2, RZ, R19 ;  /* 0x00000013ff028220 */ /* 0x000fe20000410000 */
[----:B------:R-:W-:Y:S01]  /*09b0*/  @!P0 IMAD.MOV.U32 R20, RZ, RZ, RZ ;  /* 0x000000ffff148224 */ /* 0x000fe200078e00ff */
[----:B------:R-:W-:Y:S06]  /*09c0*/  @!P0 BRA `(.L_x_4) ;  /* 0x0000000000c88947 */ /* 0x000fec0003800000 */
[----:B------:R-:W-:Y:S01]  /*09d0*/  SHF.R.U32.HI R17, RZ, 0x17, R19 ;  /* 0x00000017ff117819 */ /* 0x000fe20000011613 */
[----:B------:R-:W-:Y:S01]  /*09e0*/  IMAD.SHL.U32 R5, R19, 0x100, RZ ;  /* 0x0000010013057824 */ /* 0x000fe200078e00ff */
[----:B------:R-:W-:Y:S01]  /*09f0*/  HFMA2.MMA R3, -RZ, RZ, 0, 0 ;  /* 0x00000000ff037435 */ /* 0x000fe200000001ff */
        /* <DEDUP_REMOVED lines=8> */
.L_x_5:
        /* <DEDUP_REMOVED lines=24> */
[C-C-:B------:R-:W-:Y:S01]  /*0c00*/  SHF.L.W.U32.HI R20, R2.reuse, 0x2, R5.reuse ;  /* 0x0000000202147819 */ /* 0x140fe20000010e05 */
[----:B------:R-:W-:Y:S01]  /*0c10*/  IMAD.SHL.U32 R2, R2, 0x4, RZ ;  /* 0x0000000402027824 */ /* 0x000fe200078e00ff */
[----:B------:R-:W-:Y:S02]  /*0c20*/  SHF.R.U32.HI R5, RZ, 0x1e, R5 ;  /* 0x0000001eff057819 */ /* 0x000fe40000011605 */
[----:B------:R-:W-:Y:S02]  /*0c30*/  SHF.R.S32.HI R3, RZ, 0x1f, R20 ;  /* 0x0000001fff037819 */ /* 0x000fe40000011414 */
[----:B------:R-:W-:-:S02]  /*0c40*/  LOP3.LUT R19, R20, R19, RZ, 0x3c, !PT ;  /* 0x0000001314137212 */ /* 0x000fc400078e3cff */
[C---:B------:R-:W-:Y:S02]  /*0c50*/  LOP3.LUT R2, R3.reuse, R2, RZ, 0x3c, !PT ;  /* 0x0000000203027212 */ /* 0x040fe400078e3cff */
[----:B------:R-:W-:Y:S02]  /*0c60*/  LOP3.LUT R3, R3, R20, RZ, 0x3c, !PT ;  /* 0x0000001403037212 */ /* 0x000fe400078e3cff */
[----:B------:R-:W-:Y:S02]  /*0c70*/  LEA.HI R20, R20, R5, RZ, 0x1 ;  /* 0x0000000514147211 */ /* 0x000fe400078f08ff */
[----:B------:R-:W-:Y:S02]  /*0c80*/  ISETP.GE.AND P2, PT, R19, RZ, PT ;  /* 0x000000ff1300720c */ /* 0x000fe40003f46270 */
[----:B------:R-:W1:Y:S01]  /*0c90*/  I2F.F64.S64 R2, R2 ;  /* 0x0000000200027312 */ /* 0x000e620000301c00 */
[----:B0-----:R-:W-:-:S04]  /*0ca0*/  IMAD.MOV R4, RZ, RZ, -R20 ;  /* 0x000000ffff047224 */ /* 0x001fc800078e0a14 */
[----:B------:R-:W-:Y:S01]  /*0cb0*/  @!P0 IMAD.MOV.U32 R20, RZ, RZ, R4 ;  /* 0x000000ffff148224 */ /* 0x000fe200078e0004 */
[----:B-1----:R-:W-:-:S10]  /*0cc0*/  DMUL R22, R2, UR6 ;  /* 0x0000000602167c28 */ /* 0x002fd40008000000 */
[----:B------:R-:W0:Y:S02]  /*0cd0*/  F2F.F32.F64 R22, R22 ;  /* 0x0000001600167310 */ /* 0x000e240000301000 */
[----:B0-----:R-:W-:-:S07]  /*0ce0*/  FSEL R2, -R22, R22, !P2 ;  /* 0x0000001616027208 */ /* 0x001fce0005000100 */
.L_x_4:
[----:B------:R-:W-:Y:S05]  /*0cf0*/  BSYNC B0 ;  /* 0x0000000000007941 */ /* 0x000fea0003800000 */
.L_x_3:
[----:B------:R-:W-:Y:S01]  /*0d00*/  ISETP.GE.AND P2, PT, R18, 0x40, PT ;  /* 0x000000401200780c */ /* 0x000fe20003f46270 */
[----:B------:R-:W-:-:S12]  /*0d10*/  IMAD.MOV.U32 R18, RZ, RZ, RZ ;  /* 0x000000ffff127224 */ /* 0x000fd800078e00ff */
[----:B------:R0:W2:Y:S01]  /*0d20*/  @!P2 LDG.E.EL R18, desc[UR4][R6.64] ;  /* 0x000000040612a981 */ /* 0x0000a2000c2e1900 */
[----:B------:R-:W-:Y:S01]  /*0d30*/  LOP3.LUT R3, R20, 0x1, RZ, 0xc0, !PT ;  /* 0x0000000114037812 */ /* 0x000fe200078ec0ff */
[----:B------:R-:W-:Y:S01]  /*0d40*/  IMAD.MOV.U32 R17, RZ, RZ, RZ ;  /* 0x000000ffff117224 */ /* 0x000fe200078e00ff */
[----:B------:R-:W-:Y:S02]  /*0d50*/  IADD3 R5, R8, 0x40, RZ ;  /* 0x0000004008057810 */ /* 0x000fe40007ffe0ff */
[----:B------:R-:W-:Y:S01]  /*0d60*/  ISETP.NE.U32.AND P3, PT, R3, 0x1, PT ;  /* 0x000000010300780c */ /* 0x000fe20003f65070 */
[----:B------:R-:W-:Y:S02]  /*0d70*/  FMUL.FTZ R19, R2, R2 ;  /* 0x0000000202137220 */ /* 0x000fe40000410000 */
[----:B------:R-:W-:Y:S01]  /*0d80*/  IMAD.WIDE R4, R5, 0x2, R12 ;  /* 0x0000000205047825 */ /* 0x000fe200078e020c */
[----:B------:R-:W-:Y:S01]  /*0d90*/  LOP3.LUT P0, RZ, R20, 0x2, RZ, 0xc0, !PT ;  /* 0x0000000214ff7812 */ /* 0x000fe2000780c0ff */
[----:B------:R-:W-:Y:S01]  /*0da0*/  BSSY B0, `(.L_x_6) ;  /* 0x0000051000007945 */ /* 0x000fe20003800000 */
[----:B------:R-:W5:Y:S01]  /*0db0*/  @!P2 LDG.E.EL R17, desc[UR4][R14.64] ;  /* 0x000000040e11a981 */ /* 0x000f62000c2e1900 */
[----:B------:R-:W-:-:S02]  /*0dc0*/  IMAD.MOV.U32 R13, RZ, RZ, RZ ;  /* 0x000000ffff0d7224 */ /* 0x000fc400078e00ff */
[----:B0-----:R-:W-:-:S04]  /*0dd0*/  IMAD.MOV.U32 R6, RZ, RZ, -0x46b2bead ;  /* 0xb94d4153ff067424 */ /* 0x001fc800078e00ff */
[----:B------:R-:W-:Y:S01]  /*0de0*/  @!P3 IMAD.MOV.U32 R12, RZ, RZ, 0x37cbac00 ;  /* 0x37cbac00ff0cb424 */ /* 0x000fe200078e00ff */
[----:B------:R0:W5:Y:S01]  /*0df0*/  @!P2 LDG.E R13, desc[UR4][R4.64] ;  /* 0x00000004040da981 */ /* 0x000162000c1e1900 */
[----:B------:R-:W-:Y:S02]  /*0e00*/  IMAD.MOV.U32 R7, RZ, RZ, 0x3c0885e4 ;  /* 0x3c0885e4ff077424 */ /* 0x000fe400078e00ff */
[----:B------:R-:W-:Y:S01]  /*0e10*/  @!P3 FFMA.FTZ R6, R19, R12, -0.0013887860113754868507 ;  /* 0xbab607ed1306b423 */ /* 0x000fe2000001000c */
[----:B------:R-:W-:Y:S02]  /*0e20*/  @!P3 MOV R7, 0x3d2aaabb ;  /* 0x3d2aaabb0007b802 */ /* 0x000fe40000000f00 */
[----:B------:R-:W-:Y:S01]  /*0e30*/  FSEL R2, R2, 1, P3 ;  /* 0x3f80000002027808 */ /* 0x000fe20001800000 */
[----:B0-----:R-:W-:Y:S02]  /*0e40*/  IMAD.MOV.U32 R4, RZ, RZ, -0x41d55558 ;  /* 0xbe2aaaa8ff047424 */ /* 0x001fe400078e00ff */
[----:B------:R-:W-:-:S02]  /*0e50*/  @!P3 IMAD.MOV.U32 R4, RZ, RZ, -0x41000001 ;  /* 0xbeffffffff04b424 */ /* 0x000fc400078e00ff */
[----:B------:R-:W-:-:S04]  /*0e60*/  FFMA.FTZ R7, R19, R6, R7 ;  /* 0x0000000613077223 */ /* 0x000fc80000010007 */
[C---:B------:R-:W-:Y:S01]  /*0e70*/  FFMA.FTZ R7, R19.reuse, R7, R4 ;  /* 0x0000000713077223 */ /* 0x040fe20000010004 */
[----:B------:R-:W-:-:S04]  /*0e80*/  FFMA.FTZ R19, R19, R2, RZ ;  /* 0x0000000213137223 */ /* 0x000fc800000100ff */
[----:B------:R-:W-:Y:S01]  /*0e90*/  FFMA.FTZ R2, R19, R7, R2 ;  /* 0x0000000713027223 */ /* 0x000fe20000010002 */
[----:B------:R-:W-:-:S03]  /*0ea0*/  SHF.R.S32.HI R15, RZ, 0x1f, R8 ;  /* 0x0000001fff0f7819 */ /* 0x000fc60000011408 */
[----:B------:R-:W-:Y:S01]  /*0eb0*/  @P0 FFMA.FTZ R2, R2, -1, RZ ;  /* 0xbf80000002020823 */ /* 0x000fe200000100ff */
[----:B--2---:R-:W-:-:S06]  /*0ec0*/  FMUL R3, R18, 0.63661974668502807617 ;  /* 0x3f22f98312037820 */ /* 0x004fcc0000400000 */
[----:B------:R-:W0:Y:S01]  /*0ed0*/  F2I.FTZ.NTZ R3, R3 ;  /* 0x0000000300037305 */ /* 0x000e220000213100 */
[----:B------:R-:W-:-:S05]  /*0ee0*/  FADD.FTZ R12, |R18|, -RZ ;  /* 0x800000ff120c7221 */ /* 0x000fca0000010200 */
[----:B------:R-:W-:Y:S02]  /*0ef0*/  FSETP.GE.AND P3, PT, R12, 105615, PT ;  /* 0x47ce47800c00780b */ /* 0x000fe40003f66000 */
[----:B0-----:R-:W-:-:S05]  /*0f00*/  I2FP.F32.S32 R5, R3 ;  /* 0x0000000300057245 */ /* 0x001fca0000201400 */
[----:B------:R-:W-:-:S04]  /*0f10*/  FFMA.FTZ R6, R5, -1.5707962512969970703, R18 ;  /* 0xbfc90fda05067823 */ /* 0x000fc80000010012 */
[----:B------:R-:W-:-:S04]  /*0f20*/  FFMA.FTZ R6, R5, -7.5497894158615963534e-08, R6 ;  /* 0xb3a2216805067823 */ /* 0x000fc80000010006 */
        /* <DEDUP_REMOVED lines=17> */
.L_x_8:
        /* <DEDUP_REMOVED lines=39> */
.L_x_7:
[----:B------:R-:W-:Y:S05]  /*12b0*/  BSYNC B0 ;  /* 0x0000000000007941 */ /* 0x000fea0003800000 */
.L_x_6:
[----:B------:R-:W-:Y:S01]  /*12c0*/  LOP3.LUT R4, R3, 0x1, RZ, 0xc0, !PT ;  /* 0x0000000103047812 */ /* 0x000fe200078ec0ff */
[----:B-----5:R-:W-:Y:S01]  /*12d0*/  FMUL R12, R17, 0.63661974668502807617 ;  /* 0x3f22f983110c7820 */ /* 0x020fe20000400000 */
[----:B------:R-:W-:Y:S01]  /*12e0*/  FMUL.FTZ R19, R5, R5 ;  /* 0x0000000505137220 */ /* 0x000fe20000410000 */
[----:B------:R-:W-:Y:S01]  /*12f0*/  FADD.FTZ R18, |R17|, -RZ ;  /* 0x800000ff11127221 */ /* 0x000fe20000010200 */
[----:B------:R-:W-:Y:S01]  /*1300*/  ISETP.NE.U32.AND P3, PT, R4, 0x1, PT ;  /* 0x000000010400780c */ /* 0x000fe20003f65070 */
[----:B------:R-:W-:Y:S01]  /*1310*/  IMAD.MOV.U32 R4, RZ, RZ, -0x46b2bead ;  /* 0xb94d4153ff047424 */ /* 0x000fe200078e00ff */
[----:B------:R-:W-:Y:S01]  /*1320*/  MOV R7, 0x3c0885e4 ;  /* 0x3c0885e400077802 */ /* 0x000fe20000000f00 */
[----:B------:R-:W0:Y:S01]  /*1330*/  F2I.FTZ.NTZ R12, R12 ;  /* 0x0000000c000c7305 */ /* 0x000e220000213100 */
[----:B------:R-:W-:Y:S01]  /*1340*/  LOP3.LUT P0, RZ, R3, 0x2, RZ, 0xc0, !PT ;  /* 0x0000000203ff7812 */ /* 0x000fe2000780c0ff */
[----:B------:R-:W-:Y:S01]  /*1350*/  BSSY B0, `(.L_x_9) ;  /* 0x0000047000007945 */ /* 0x000fe20003800000 */
[----:B------:R-:W-:-:S05]  /*1360*/  FSEL R3, R5, 1, P3 ;  /* 0x3f80000005037808 */ /* 0x000fca0001800000 */
[C---:B------:R-:W-:Y:S02]  /*1370*/  FFMA.FTZ R14, R19.reuse, R3, RZ ;  /* 0x00000003130e7223 */ /* 0x040fe400000100ff */
[----:B------:R-:W-:Y:S02]  /*1380*/  @!P3 IMAD.MOV.U32 R6, RZ, RZ, 0x37cbac00 ;  /* 0x37cbac00ff06b424 */ /* 0x000fe400078e00ff */
[----:B------:R-:W-:Y:S02]  /*1390*/  @!P3 IMAD.MOV.U32 R7, RZ, RZ, 0x3d2aaabb ;  /* 0x3d2aaabbff07b424 */ /* 0x000fe400078e00ff */
[C---:B------:R-:W-:Y:S01]  /*13a0*/  @!P3 FFMA.FTZ R4, R19.reuse, R6, -0.0013887860113754868507 ;  /* 0xbab607ed1304b423 */ /* 0x040fe20000010006 */
[----:B------:R-:W-:Y:S02]  /*13b0*/  IMAD.MOV.U32 R6, RZ, RZ, -0x41d55558 ;  /* 0xbe2aaaa8ff067424 */ /* 0x000fe400078e00ff */
[----:B------:R-:W-:Y:S01]  /*13c0*/  @!P3 IMAD.MOV.U32 R6, RZ, RZ, -0x41000001 ;  /* 0xbeffffffff06b424 */ /* 0x000fe200078e00ff */
[----:B------:R-:W-:Y:S01]  /*13d0*/  FSETP.GE.AND P3, PT, R18, 105615, PT ;  /* 0x47ce47801200780b */ /* 0x000fe20003f66000 */
[----:B------:R-:W-:Y:S01]  /*13e0*/  FFMA.FTZ R7, R19, R4, R7 ;  /* 0x0000000413077223 */ /* 0x000fe20000010007 */
[----:B0-----:R-:W-:-:S03]  /*13f0*/  I2FP.F32.S32 R4, R12 ;  /* 0x0000000c00047245 */ /* 0x001fc60000201400 */
[----:B------:R-:W-:Y:S02]  /*1400*/  FFMA.FTZ R6, R19, R7, R6 ;  /* 0x0000000713067223 */ /* 0x000fe40000010006 */
[----:B------:R-:W-:Y:S02]  /*1410*/  FFMA.FTZ R5, R4, -1.5707962512969970703, R17 ;  /* 0xbfc90fda04057823 */ /* 0x000fe40000010011 */
[----:B------:R-:W-:Y:S02]  /*1420*/  FFMA.FTZ R3, R14, R6, R3 ;  /* 0x000000060e037223 */ /* 0x000fe40000010003 */
[C---:B------:R-:W-:Y:S02]  /*1430*/  FFMA.FTZ R5, R4.reuse, -7.5497894158615963534e-08, R5 ;  /* 0xb3a2216804057823 */ /* 0x040fe40000010005 */
[----:B------:R-:W-:Y:S02]  /*1440*/  @P0 FFMA.FTZ R3, R3, -1, RZ ;  /* 0xbf80000003030823 */ /* 0x000fe400000100ff */
[----:B------:R-:W-:Y:S01]  /*1450*/  FFMA.FTZ R4, R4, -5.3903029534742383927e-15, R5 ;  /* 0xa7c234c504047823 */ /* 0x000fe20000010005 */
[----:B------:R-:W-:Y:S06]  /*1460*/  @!P3 BRA `(.L_x_10) ;  /* 0x0000000000d4b947 */ /* 0x000fec0003800000 */
[----:B------:R-:W-:-:S13]  /*1470*/  FSETP.NEU.AND P0, PT, R18, +INF , PT ;  /* 0x7f8000001200780b */ /* 0x000fda0003f0d000 */
[----:B------:R-:W-:Y:S01]  /*1480*/  @!P0 FMUL.FTZ R4, RZ, R17 ;  /* 0x00000011ff048220 */ /* 0x000fe20000410000 */
[----:B------:R-:W-:Y:S01]  /*1490*/  @!P0 IMAD.MOV.U32 R12, RZ, RZ, RZ ;  /* 0x000000ffff0c8224 */ /* 0x000fe200078e00ff */
[----:B------:R-:W-:Y:S06]  /*14a0*/  @!P0 BRA `(.L_x_10) ;  /* 0x0000000000c48947 */ /* 0x000fec0003800000 */
[----:B------:R-:W-:Y:S01]  /*14b0*/  SHF.R.U32.HI R14, RZ, 0x17, R17 ;  /* 0x00000017ff0e7819 */ /* 0x000fe20000011611 */
[----:B------:R-:W-:Y:S01]  /*14c0*/  IMAD.MOV.U32 R6, RZ, RZ, RZ ;  /* 0x000000ffff067224 */ /* 0x000fe200078e00ff */
[----:B------:R-:W-:Y:S02]  /*14d0*/  SHF.L.U32 R5, R17, 0x8, RZ ;  /* 0x0000000811057819 */ /* 0x000fe400000006ff */
[----:B------:R-:W-:Y:S02]  /*14e0*/  CS2R R22, SRZ ;  /* 0x0000000000167805 */ /* 0x000fe4000001ff00 */
[----:B------:R-:W-:Y:S01]  /*14f0*/  LOP3.LUT R4, R14, 0xe0, RZ, 0xc0, !PT ;  /* 0x000000e00e047812 */ /* 0x000fe200078ec0ff */
[----:B------:R-:W-:Y:S01]  /*1500*/  ULDC.64 UR6, c[0x4][0x8] ;  /* 0x0100020000067ab9 */ /* 0x000fe20000000a00 */
[----:B------:R-:W-:-:S03]  /*1510*/  LOP3.LUT R5, R5, 0x80000000, RZ, 0xfc, !PT ;  /* 0x8000000005057812 */ /* 0x000fc600078efcff */
[----:B------:R-:W-:Y:S02]  /*1520*/  VIADD R12, R4, 0xffffff80 ;  /* 0xffffff80040c7836 */ /* 0x000fe40000000000 */
[----:B------:R-:W-:-:S03]  /*1530*/  IMAD.MOV.U32 R4, RZ, RZ, R1 ;  /* 0x000000ffff047224 */ /* 0x000fc600078e0001 */
[----:B------:R-:W-:-:S07]  /*1540*/  SHF.R.U32.HI R12, RZ, 0x5, R12 ;  /* 0x00000005ff0c7819 */ /* 0x000fce000001160c */
.L_x_11:
        /* <DEDUP_REMOVED lines=39> */
.L_x_10:
[----:B------:R-:W-:Y:S05]  /*17c0*/  BSYNC B0 ;  /* 0x0000000000007941 */ /* 0x000fea0003800000 */
.L_x_9:
        /* <DEDUP_REMOVED lines=8> */
[----:B------:R-:W-:Y:S01]  /*1850*/  MOV R6, 0x3c0885e4 ;  /* 0x3c0885e400067802 */ /* 0x000fe20000000f00 */
[----:B------:R-:W-:Y:S01]  /*1860*/  BSSY B0, `(.L_x_12) ;  /* 0x0000049000007945 */ /* 0x000fe20003800000 */
[----:B------:R-:W-:-:S05]  /*1870*/  FSEL R4, R4, 1, P3 ;  /* 0x3f80000004047808 */ /* 0x000fca0001800000 */
[----:B------:R-:W-:-:S03]  /*1880*/  FFMA.FTZ R19, R14, R4, RZ ;  /* 0x000000040e137223 */ /* 0x000fc600000100ff */
[----:B------:R-:W-:Y:S02]  /*1890*/  @!P3 IMAD.MOV.U32 R7, RZ, RZ, 0x37cbac00 ;  /* 0x37cbac00ff07b424 */ /* 0x000fe400078e00ff */
[----:B------:R-:W-:Y:S02]  /*18a0*/  @!P3 IMAD.MOV.U32 R6, RZ, RZ, 0x3d2aaabb ;  /* 0x3d2aaabbff06b424 */ /* 0x000fe400078e00ff */
[----:B------:R-:W-:Y:S01]  /*18b0*/  @!P3 FFMA.FTZ R5, R14, R7, -0.0013887860113754868507 ;  /* 0xbab607ed0e05b423 */ /* 0x000fe20000010007 */
        /* <DEDUP_REMOVED lines=18> */
[----:B------:R-:W-:Y:S01]  /*19e0*/  SHF.L.U32 R7, R16, 0x8, RZ ;  /* 0x0000000810077819 */ /* 0x000fe200000006ff */
        /* <DEDUP_REMOVED lines=8> */
.L_x_14:
[----:B------:R-:W-:-:S04]  /*1a70*/  IADD3 R18, P0, R17, UR6, RZ ;  /* 0x0000000611127c10 */ /* 0x000fc8000ff1e0ff */
[----:B------:R-:W-:-:S05]  /*1a80*/  IADD3.X R19, R22, UR7, RZ, P0, !PT ;  /* 0x0000000716137c10 */ /* 0x000fca00087fe4ff */
[----:B------:R0:W2:Y:S01]  /*1a90*/  LDG.E.CONSTANT R20, desc[UR4][R18.64] ;  /* 0x0000000412147981 */ /* 0x0000a2000c1e9900 */
[----:B------:R-:W-:-:S04]  /*1aa0*/  IADD3 R17, P3, R17, 0x4, RZ ;  /* 0x0000000411117810 */ /* 0x000fc80007f7e0ff */
[----:B------:R-:W-:Y:S01]  /*1ab0*/  ISETP.NE.U32.AND P0, PT, R17, 0x18, PT ;  /* 0x000000181100780c */ /* 0x000fe20003f05070 */
[----:B------:R-:W-:Y:S01]  /*1ac0*/  IMAD.X R22, RZ, RZ, R22, P3 ;  /* 0x000000ffff167224 */ /* 0x000fe200018e0616 */
[----:B0-----:R-:W-:Y:S01]  /*1ad0*/  MOV R18, R12 ;  /* 0x0000000c00127202 */ /* 0x001fe20000000f00 */
[----:B------:R-:W-:-:S03]  /*1ae0*/  IMAD.MOV.U32 R19, RZ, RZ, RZ ;  /* 0x000000ffff137224 */ /* 0x000fc600078e00ff */
[----:B------:R-:W-:Y:S01]  /*1af0*/  ISETP.NE.AND.EX P0, PT, R22, RZ, PT, P0 ;  /* 0x000000ff1600720c */ /* 0x000fe20003f05300 */
[----:B--2---:R-:W-:-:S04]  /*1b00*/  IMAD.WIDE.U32 R20, R7, R20, R18 ;  /* 0x0000001407147225 */ /* 0x004fc800078e0012 */
[----:B------:R-:W-:Y:S01]  /*1b10*/  IMAD.MOV.U32 R12, RZ, RZ, R21 ;  /* 0x000000ffff0c7224 */ /* 0x000fe200078e0015 */
[----:B------:R0:W-:Y:S02]  /*1b20*/  STL [R5], R20 ;  /* 0x0000001405007387 */ /* 0x0001e40000100800 */
        /* <DEDUP_REMOVED lines=15> */
[----:B0-----:R-:W-:Y:S02]  /*1c20*/  SHF.R.U32.HI R12, RZ, 0x1e, R5 ;  /* 0x0000001eff0c7819 */ /* 0x001fe40000011605 */
[----:B------:R-:W-:Y:S02]  /*1c30*/  SHF.R.S32.HI R7, RZ, 0x1f, R17 ;  /* 0x0000001fff077819 */ /* 0x000fe40000011411 */
[----:B------:R-:W-:-:S02]  /*1c40*/  LOP3.LUT R16, R17, R16, RZ, 0x3c, !PT ;  /* 0x0000001011107212 */ /* 0x000fc400078e3cff */
[C---:B------:R-:W-:Y:S02]  /*1c50*/  LOP3.LUT R6, R7.reuse, R6, RZ, 0x3c, !PT ;  /* 0x0000000607067212 */ /* 0x040fe400078e3cff */
[----:B------:R-:W-:Y:S02]  /*1c60*/  LOP3.LUT R7, R7, R17, RZ, 0x3c, !PT ;  /* 0x0000001107077212 */ /* 0x000fe400078e3cff */
[----:B------:R-:W-:Y:S02]  /*1c70*/  LEA.HI R17, R17, R12, RZ, 0x1 ;  /* 0x0000000c11117211 */ /* 0x000fe400078f08ff */
[----:B------:R-:W-:Y:S02]  /*1c80*/  ISETP.GE.AND P3, PT, R16, RZ, PT ;  /* 0x000000ff1000720c */ /* 0x000fe40003f66270 */
[----:B------:R-:W0:Y:S01]  /*1c90*/  I2F.F64.S64 R6, R6 ;  /* 0x0000000600067312 */ /* 0x000e220000301c00 */
[----:B------:R-:W-:-:S05]  /*1ca0*/  IADD3 R5, -R17, RZ, RZ ;  /* 0x000000ff11057210 */ /* 0x000fca0007ffe1ff */
[----:B------:R-:W-:Y:S01]  /*1cb0*/  @!P0 IMAD.MOV.U32 R17, RZ, RZ, R5 ;  /* 0x000000ffff118224 */ /* 0x000fe200078e0005 */
[----:B0-----:R-:W-:-:S10]  /*1cc0*/  DMUL R18, R6, UR6 ;  /* 0x0000000606127c28 */ /* 0x001fd40008000000 */
[----:B------:R-:W0:Y:S02]  /*1cd0*/  F2F.F32.F64 R18, R18 ;  /* 0x0000001200127310 */ /* 0x000e240000301000 */
[----:B0-----:R-:W-:-:S07]  /*1ce0*/  FSEL R5, -R18, R18, !P3 ;  /* 0x0000001212057208 */ /* 0x001fce0005800100 */
.L_x_13:
[----:B------:R-:W-:Y:S05]  /*1cf0*/  BSYNC B0 ;  /* 0x0000000000007941 */ /* 0x000fea0003800000 */
.L_x_12:
[----:B------:R-:W-:Y:S01]  /*1d00*/  LOP3.LUT R6, R17, 0x1, RZ, 0xc0, !PT ;  /* 0x0000000111067812 */ /* 0x000fe200078ec0ff */
[----:B------:R-:W-:Y:S01]  /*1d10*/  FMUL R14, R11, 0.63661974668502807617 ;  /* 0x3f22f9830b0e7820 */ /* 0x000fe20000400000 */
[----:B------:R-:W-:Y:S02]  /*1d20*/  VIADD R17, R17, 0x1 ;  /* 0x0000000111117836 */ /* 0x000fe40000000000 */
[----:B------:R-:W-:Y:S01]  /*1d30*/  FMUL.FTZ R19, R5, R5 ;  /* 0x0000000505137220 */ /* 0x000fe20000410000 */
[----:B------:R-:W-:Y:S01]  /*1d40*/  ISETP.NE.U32.AND P3, PT, R6, 0x1, PT ;  /* 0x000000010600780c */ /* 0x000fe20003f65070 */
[----:B------:R-:W-:Y:S01]  /*1d50*/  IMAD.MOV.U32 R7, RZ, RZ, 0x3c0885e4 ;  /* 0x3c0885e4ff077424 */ /* 0x000fe200078e00ff */
[----:B------:R-:W-:Y:S01]  /*1d60*/  BSSY B0, `(.L_x_15) ;  /* 0x000004c000007945 */ /* 0x000fe20003800000 */
[----:B------:R-:W0:Y:S01]  /*1d70*/  F2I.FTZ.NTZ R14, R14 ;  /* 0x0000000e000e7305 */ /* 0x000e220000213100 */
[----:B------:R-:W-:Y:S01]  /*1d80*/  LOP3.LUT P0, RZ, R17, 0x2, RZ, 0xc0, !PT ;  /* 0x0000000211ff7812 */ /* 0x000fe2000780c0ff */
[----:B------:R-:W-:Y:S01]  /*1d90*/  FADD.FTZ R17, |R11|, -RZ ;  /* 0x800000ff0b117221 */ /* 0x000fe20000010200 */
[----:B------:R-:W-:Y:S01]  /*1da0*/  IMAD.MOV.U32 R6, RZ, RZ, -0x46b2bead ;  /* 0xb94d4153ff067424 */ /* 0x000fe200078e00ff */
[----:B------:R-:W-:-:S05]  /*1db0*/  FSEL R5, R5, 1, !P3 ;  /* 0x3f80000005057808 */ /* 0x000fca0005800000 */
[----:B------:R-:W-:Y:S01]  /*1dc0*/  FFMA.FTZ R16, R19, R5, RZ ;  /* 0x0000000513107223 */ /* 0x000fe200000100ff */
[----:B------:R-:W-:Y:S01]  /*1dd0*/  @P3 IMAD.MOV.U32 R12, RZ, RZ, 0x37cbac00 ;  /* 0x37cbac00ff0c3424 */ /* 0x000fe200078e00ff */
[----:B------:R-:W-:-:S03]  /*1de0*/  @P3 MOV R7, 0x3d2aaabb ;  /* 0x3d2aaabb00073802 */ /* 0x000fc60000000f00 */
[----:B------:R-:W-:Y:S01]  /*1df0*/  @P3 FFMA.FTZ R6, R19, R12, -0.0013887860113754868507 ;  /* 0xbab607ed13063423 */ /* 0x000fe2000001000c */
[----:B------:R-:W-:Y:S02]  /*1e00*/  IMAD.MOV.U32 R12, RZ, RZ, -0x41d55558 ;  /* 0xbe2aaaa8ff0c7424 */ /* 0x000fe400078e00ff */
[----:B------:R-:W-:Y:S01]  /*1e10*/  @P3 IMAD.MOV.U32 R12, RZ, RZ, -0x41000001 ;  /* 0xbeffffffff0c3424 */ /* 0x000fe200078e00ff */
        /* <DEDUP_REMOVED lines=16> */
[----:B------:R-:W-:Y:S01]  /*1f20*/  CS2R R22, SRZ ;  /* 0x0000000000167805 */ /* 0x000fe2000001ff00 */
[----:B------:R-:W-:Y:S01]  /*1f30*/  IMAD.MOV.U32 R12, RZ, RZ, RZ ;  /* 0x000000ffff0c7224 */ /* 0x000fe200078e00ff */
[----:B------:R-:W-:Y:S01]  /*1f40*/  LOP3.LUT R6, R20, 0xe0, RZ, 0xc0, !PT ;  /* 0x000000e014067812 */ /* 0x000fe200078ec0ff */
[----:B------:R-:W-:Y:S01]  /*1f50*/  IMAD.MOV.U32 R7, RZ, RZ, R1 ;  /* 0x000000ffff077224 */ /* 0x000fe200078e0001 */
[----:B------:R-:W-:Y:S01]  /*1f60*/  LOP3.LUT R21, R14, 0x80000000, RZ, 0xfc, !PT ;  /* 0x800000000e157812 */ /* 0x000fe200078efcff */
[----:B------:R-:W-:Y:S01]  /*1f70*/  ULDC.64 UR6, c[0x4][0x8] ;  /* 0x0100020000067ab9 */ /* 0x000fe20000000a00 */
[----:B------:R-:W-:-:S04]  /*1f80*/  IADD3 R6, R6, -0x80, RZ ;  /* 0xffffff8006067810 */ /* 0x000fc80007ffe0ff */
[----:B------:R-:W-:-:S07]  /*1f90*/  SHF.R.U32.HI R6, RZ, 0x5, R6 ;  /* 0x00000005ff067819 */ /* 0x000fce0000011606 */
.L_x_17:
[----:B------:R-:W-:-:S04]  /*1fa0*/  IADD3 R16, P0, R22, UR6, RZ ;  /* 0x0000000616107c10 */ /* 0x000fc8000ff1e0ff */
[----:B------:R-:W-:-:S05]  /*1fb0*/  IADD3.X R17, R23, UR7, RZ, P0, !PT ;  /* 0x0000000717117c10 */ /* 0x000fca00087fe4ff */
[----:B------:R0:W2:Y:S01]  /*1fc0*/  LDG.E.CONSTANT R18, desc[UR4][R16.64] ;  /* 0x0000000410127981 */ /* 0x0000a2000c1e9900 */
[----:B------:R-:W-:-:S04]  /*1fd0*/  IADD3 R22, P3, R22, 0x4, RZ ;  /* 0x0000000416167810 */ /* 0x000fc80007f7e0ff */
[----:B------:R-:W-:Y:S01]  /*1fe0*/  ISETP.NE.U32.AND P0, PT, R22, 0x18, PT ;  /* 0x000000181600780c */ /* 0x000fe20003f05070 */
[----:B------:R-:W-:Y:S02]  /*1ff0*/  IMAD.X R23, RZ, RZ, R23, P3 ;  /* 0x000000ffff177224 */ /* 0x000fe400018e0617 */
[----:B0-----:R-:W-:-:S03]  /*2000*/  IMAD.MOV.U32 R16, RZ, RZ, R12 ;  /* 0x000000ffff107224 */ /* 0x001fc600078e000c */
[----:B------:R-:W-:Y:S01]  /*2010*/  ISETP.NE.AND.EX P0, PT, R23, RZ, PT, P0 ;  /* 0x000000ff1700720c */ /* 0x000fe20003f05300 */
[----:B------:R-:W-:Y:S02]  /*2020*/  IMAD.MOV.U32 R17, RZ, RZ, RZ ;  /* 0x000000ffff117224 */ /* 0x000fe400078e00ff */
[----:B--2---:R-:W-:-:S04]  /*2030*/  IMAD.WIDE.U32 R18, R21, R18, R16 ;  /* 0x0000001215127225 */ /* 0x004fc800078e0010 */
[----:B------:R-:W-:Y:S01]  /*2040*/  IMAD.MOV.U32 R12, RZ, RZ, R19 ;  /* 0x000000ffff0c7224 */ /* 0x000fe200078e0013 */
[----:B------:R0:W-:Y:S02]  /*2050*/  STL [R7], R18 ;  /* 0x0000001207007387 */ /* 0x0001e40000100800 */
[----:B0-----:R-:W-:-:S03]  /*2060*/  IADD3 R7, R7, 0x4, RZ ;  /* 0x0000000407077810 */ /* 0x001fc60007ffe0ff */
        /* <DEDUP_REMOVED lines=25> */
[----:B------:R-:W0:Y:S02]  /*2200*/  F2F.F32.F64 R18, R18 ;  /* 0x0000001200127310 */ /* 0x000e240000301000 */
[----:B0-----:R-:W-:-:S07]  /*2210*/  FSEL R12, -R18, R18, !P3 ;  /* 0x00000012120c7208 */ /* 0x001fce0005800100 */
.L_x_16:
[----:B------:R-:W-:Y:S05]  /*2220*/  BSYNC B0 ;  /* 0x0000000000007941 */ /* 0x000fea0003800000 */
.L_x_15:
[C---:B------:R-:W-:Y:S01]  /*2230*/  LOP3.LUT R6, R14.reuse, 0x1, RZ, 0xc0, !PT ;  /* 0x000000010e067812 */ /* 0x040fe200078ec0ff */
[----:B------:R-:W-:Y:S01]  /*2240*/  HADD2.F32 R7, -RZ, R9.H1_H1 ;  /* 0x30000009ff077230 */ /* 0x000fe20000004100 */
[----:B------:R-:W-:Y:S01]  /*2250*/  ULDC.64 UR6, c[0x0][0x220] ;  /* 0x0000880000067ab9 */ /* 0x000fe20000000a00 */
[----:B------:R-:W-:Y:S01]  /*2260*/  VIADD R14, R14, 0x1 ;  /* 0x000000010e0e7836 */ /* 0x000fe20000000000 */
[----:B------:R-:W-:Y:S01]  /*2270*/  ISETP.NE.U32.AND P0, PT, R6, 0x1, PT ;  /* 0x000000010600780c */ /* 0x000fe20003f05070 */
[----:B------:R-:W-:Y:S01]  /*2280*/  FMUL.FTZ R6, R12, R12 ;  /* 0x0000000c0c067220 */ /* 0x000fe20000410000 */
[----:B------:R-:W-:Y:S02]  /*2290*/  HADD2.F32 R9, -RZ, R9.H0_H0 ;  /* 0x20000009ff097230 */ /* 0x000fe40000004100 */
[----:B------:R-:W-:Y:S01]  /*22a0*/  FFMA R2, R7, -R2, RZ ;  /* 0x8000000207027223 */ /* 0x000fe200000000ff */
[----:B------:R-:W-:Y:S01]  /*22b0*/  IMAD.MOV.U32 R11, RZ, RZ, -0x46b2bead ;  /* 0xb94d4153ff0b7424 */ /* 0x000fe200078e00ff */
[----:B------:R-:W-:Y:S01]  /*22c0*/  LOP3.LUT P3, RZ, R14, 0x2, RZ, 0xc0, !PT ;  /* 0x000000020eff7812 */ /* 0x000fe2000786c0ff */
[----:B------:R-:W-:-:S02]  /*22d0*/  IMAD.MOV.U32 R7, RZ, RZ, 0x3c0885e4 ;  /* 0x3c0885e4ff077424 */ /* 0x000fc400078e00ff */
[----:B------:R-:W-:Y:S01]  /*22e0*/  FFMA R9, R9, -R0, RZ ;  /* 0x8000000009097223 */ /* 0x000fe200000000ff */
[----:B------:R-:W-:Y:S01]  /*22f0*/  HADD2.F32 R19, -RZ, R13.H1_H1 ;  /* 0x3000000dff137230 */ /* 0x000fe20000004100 */
[----:B------:R-:W-:Y:S01]  /*2300*/  FSEL R0, R12, 1, !P0 ;  /* 0x3f8000000c007808 */ /* 0x000fe20004000000 */
[----:B------:R-:W-:Y:S01]  /*2310*/  HADD2.F32 R14, -RZ, R13.H0_H0 ;  /* 0x2000000dff0e7230 */ /* 0x000fe20000004100 */
[----:B------:R-:W-:Y:S02]  /*2320*/  FSEL R2, R2, RZ, P1 ;  /* 0x000000ff02027208 */ /* 0x000fe40000800000 */
[----:B------:R-:W-:Y:S01]  /*2330*/  @P0 MOV R17, 0x37cbac00 ;  /* 0x37cbac0000110802 */ /* 0x000fe20000000f00 */
[----:B------:R-:W-:Y:S02]  /*2340*/  @P0 IMAD.MOV.U32 R7, RZ, RZ, 0x3d2aaabb ;  /* 0x3d2aaabbff070424 */ /* 0x000fe400078e00ff */
[----:B------:R-:W-:Y:S01]  /*2350*/  FMUL R19, R19, R4 ;  /* 0x0000000413137220 */ /* 0x000fe20000400000 */
[----:B------:R-:W-:Y:S01]  /*2360*/  FMUL R14, R14, R3 ;  /* 0x000000030e0e7220 */ /* 0x000fe20000400000 */
[C---:B------:R-:W-:Y:S01]  /*2370*/  FFMA.FTZ R3, R6.reuse, R0, RZ ;  /* 0x0000000006037223 */ /* 0x040fe200000100ff */
[----:B------:R-:W-:Y:S01]  /*2380*/  @P0 FFMA.FTZ R11, R6, R17, -0.0013887860113754868507 ;  /* 0xbab607ed060b0423 */ /* 0x000fe20000010011 */
[----:B------:R-:W-:Y:S01]  /*2390*/  IMAD.MOV.U32 R17, RZ, RZ, -0x41d55558 ;  /* 0xbe2aaaa8ff117424 */ /* 0x000fe200078e00ff */
[----:B------:R-:W-:Y:S01]  /*23a0*/  FSEL R19, R19, RZ, !P2 ;  /* 0x000000ff13137208 */ /* 0x000fe20005000000 */
[----:B------:R-:W-:-:S02]  /*23b0*/  @P0 IMAD.MOV.U32 R17, RZ, RZ, -0x41000001 ;  /* 0xbeffffffff110424 */ /* 0x000fc400078e00ff */
[----:B------:R-:W-:Y:S01]  /*23c0*/  FFMA.FTZ R7, R6, R11, R7 ;  /* 0x0000000b06077223 */ /* 0x000fe20000010007 */
[----:B------:R-:W-:Y:S02]  /*23d0*/  FSEL R9, R9, RZ, P1 ;  /* 0x000000ff09097208 */ /* 0x000fe40000800000 */
[----:B------:R-:W-:Y:S01]  /*23e0*/  FSEL R14, R14, RZ, !P2 ;  /* 0x000000ff0e0e7208 */ /* 0x000fe20005000000 */
[----:B------:R-:W-:Y:S01]  /*23f0*/  FFMA.FTZ R7, R6, R7, R17 ;  /* 0x0000000706077223 */ /* 0x000fe20000010011 */
[----:B------:R-:W-:Y:S01]  /*2400*/  FADD R19, R2, R19 ;  /* 0x0000001302137221 */ /* 0x000fe20000000000 */
[----:B------:R-:W-:Y:S02]  /*2410*/  LEA R2, P0, R8, UR6, 0x1 ;  /* 0x0000000608027c11 */ /* 0x000fe4000f8008ff */
[----:B------:R-:W-:Y:S01]  /*2420*/  FFMA.FTZ R0, R3, R7, R0 ;  /* 0x0000000703007223 */ /* 0x000fe20000010000 */
[----:B------:R-:W-:Y:S02]  /*2430*/  HADD2.F32 R3, -RZ, R10.H0_H0 ;  /* 0x2000000aff037230 */ /* 0x000fe40000004100 */
[----:B------:R-:W-:Y:S01]  /*2440*/  FADD R14, R9, R14 ;  /* 0x0000000e090e7221 */ /* 0x000fe20000000000 */
[----:B------:R-:W-:-:S02]  /*2450*/  HADD2.F32 R10, -RZ, R10.H1_H1 ;  /* 0x3000000aff0a7230 */ /* 0x000fc40000004100 */
[----:B------:R-:W-:Y:S01]  /*2460*/  @P3 FFMA.FTZ R0, R0, -1, RZ ;  /* 0xbf80000000003823 */ /* 0x000fe200000100ff */
[----:B------:R-:W-:Y:S01]  /*2470*/  FFMA R14, R3, R5, R14 ;  /* 0x00000005030e7223 */ /* 0x000fe2000000000e */
[----:B------:R-:W-:Y:S02]  /*2480*/  LEA.HI.X R3, R8, UR7, R15, 0x1, P0 ;  /* 0x0000000708037c11 */ /* 0x000fe400080f0c0f */
[----:B------:R-:W-:-:S05]  /*2490*/  FFMA R19, R10, R0, R19 ;  /* 0x000000000a137223 */ /* 0x000fca0000000013 */
[----:B------:R-:W-:-:S05]  /*24a0*/  F2FP.F16.F32.PACK_AB R19, R19, R14 ;  /* 0x0000000e1313723e */ /* 0x000fca00000000ff */
[----:B------:R-:W-:Y:S01]  /*24b0*/  STG.E desc[UR4][R2.64], R19 ;  /* 0x0000001302007986 */ /* 0x000fe2000c101904 */
[----:B------:R-:W-:Y:S05]  /*24c0*/  EXIT ;  /* 0x000000000000794d */ /* 0x000fea0003800000 */
.L_x_18:
[----:B------:R-:W-:-:S00]  /*24d0*/  BRA `(.L_x_18) ;  /* 0xfffffffc00fc7947 */ /* 0x000fc0000383ffff */
[----:B------:R-:W-:-:S00]  /*24e0*/  NOP ;  /* 0x0000000000007918 */ /* 0x000fc00000000000 */
        /* <DEDUP_REMOVED lines=9> */
.L_x_19:


//--------------------- .nv.global.init           --------------------------
	.section	.nv.global.init,"aw",@progbits
	.align	4
.nv.global.init:
	.type		__cudart_i2opi_f,@object
	.size		__cudart_i2opi_f,(_$_str - __cudart_i2opi_f)
__cudart_i2opi_f:
        /*0000*/ 	.byte	0x41, 0x90, 0x43, 0x3c, 0x99, 0x95, 0x62, 0xdb, 0xc0, 0xdd, 0x34, 0xf5, 0xd1, 0x57, 0x27, 0xfc
        /*0010*/ 	.byte	0x29, 0x15, 0x44, 0x4e, 0x6e, 0x83, 0xf9, 0xa2
	.type		_$_str,@object
	.size		_$_str,(.L_0 - _$_str)
_$_str:
        /*0018*/ 	.byte	0x5f, 0x5f, 0x43, 0x55, 0x44, 0x41, 0x5f, 0x46, 0x54, 0x5a, 0x00
.L_0:


//--------------------- .nv.constant0.triton_poi_fused_clone_6 --------------------------
	.section	.nv.constant0.triton_poi_fused_clone_6,"a",@progbits
	.sectionflags	@""
	.align	4
.nv.constant0.triton_poi_fused_clone_6:
	.zero		568
